	.headerflags	@"EF_CUDA_TEXMODE_UNIFIED EF_CUDA_64BIT_ADDRESS EF_CUDA_ACCELERATORS EF_CUDA_SM90 EF_CUDA_VIRTUAL_SM(EF_CUDA_SM90)"
	.elftype	@"ET_EXEC"


//--------------------- .nv.info                  --------------------------
	.section	.nv.info,"",@"SHT_CUDA_INFO"
	.align	4


	//----- nvinfo : EIATTR_REGCOUNT
	.align		4
        /*0000*/ 	.byte	0x04, 0x2f
        /*0002*/ 	.short	(.L_1 - .L_0)
	.align		4
.L_0:
        /*0004*/ 	.word	index@(triton_poi_fused__native_batch_norm_legit_no_training_add_4)
        /*0008*/ 	.word	0x00000010


	//----- nvinfo : EIATTR_MIN_STACK_SIZE
	.align		4
.L_1:
        /*000c*/ 	.byte	0x04, 0x12
        /*000e*/ 	.short	(.L_3 - .L_2)
	.align		4
.L_2:
        /*0010*/ 	.word	index@(triton_poi_fused__native_batch_norm_legit_no_training_add_4)
        /*0014*/ 	.word	0x00000000


	//----- nvinfo : EIATTR_FRAME_SIZE
	.align		4
.L_3:
        /*0018*/ 	.byte	0x04, 0x11
        /*001a*/ 	.short	(.L_5 - .L_4)
	.align		4
.L_4:
        /*001c*/ 	.word	index@(triton_poi_fused__native_batch_norm_legit_no_training_add_4)
        /*0020*/ 	.word	0x00000000


	//----- nvinfo : EIATTR_MIN_STACK_SIZE
	.align		4
.L_5:
        /*0024*/ 	.byte	0x04, 0x12
        /*0026*/ 	.short	(.L_7 - .L_6)
	.align		4
.L_6:
        /*0028*/ 	.word	index@(triton_poi_fused__native_batch_norm_legit_no_training_add_4)
        /*002c*/ 	.word	0x00000000
.L_7:


//--------------------- .nv.info.triton_poi_fused__native_batch_norm_legit_no_training_add_4 --------------------------
	.section	.nv.info.triton_poi_fused__native_batch_norm_legit_no_training_add_4,"",@"SHT_CUDA_INFO"
	.sectionflags	@""
	.align	4


	//----- nvinfo : EIATTR_CUDA_API_VERSION
	.align		4
        /*0000*/ 	.byte	0x04, 0x37
        /*0002*/ 	.short	(.L_9 - .L_8)
.L_8:
        /*0004*/ 	.word	0x0000007c


	//----- nvinfo : EIATTR_KPARAM_INFO
	.align		4
.L_9:
        /*0008*/ 	.byte	0x04, 0x17
        /*000a*/ 	.short	(.L_11 - .L_10)
.L_10:
        /*000c*/ 	.word	0x00000000
        /*0010*/ 	.short	0x0003
        /*0012*/ 	.short	0x0018
        /*0014*/ 	.byte	0x00, 0xf0, 0x11, 0x00


	//----- nvinfo : EIATTR_KPARAM_INFO
	.align		4
.L_11:
        /*0018*/ 	.byte	0x04, 0x17
        /*001a*/ 	.short	(.L_13 - .L_12)
.L_12:
        /*001c*/ 	.word	0x00000000
        /*0020*/ 	.short	0x0002
        /*0022*/ 	.short	0x0010
        /*0024*/ 	.byte	0x00, 0xf4, 0x21, 0x00


	//----- nvinfo : EIATTR_KPARAM_INFO
	.align		4
.L_13:
        /*0028*/ 	.byte	0x04, 0x17
        /*002a*/ 	.short	(.L_15 - .L_14)
.L_14:
        /*002c*/ 	.word	0x00000000
        /*0030*/ 	.short	0x0001
        /*0032*/ 	.short	0x0008
        /*0034*/ 	.byte	0x00, 0xf4, 0x21, 0x00


	//----- nvinfo : EIATTR_KPARAM_INFO
	.align		4
.L_15:
        /*0038*/ 	.byte	0x04, 0x17
        /*003a*/ 	.short	(.L_17 - .L_16)
.L_16:
        /*003c*/ 	.word	0x00000000
        /*0040*/ 	.short	0x0000
        /*0042*/ 	.short	0x0000
        /*0044*/ 	.byte	0x00, 0xf4, 0x21, 0x00


	//----- nvinfo : EIATTR_SPARSE_MMA_MASK
	.align		4
.L_17:
        /*0048*/ 	.byte	0x03, 0x50
        /*004a*/ 	.short	0x0000


	//----- nvinfo : EIATTR_MAXREG_COUNT
	.align		4
        /*004c*/ 	.byte	0x03, 0x1b
        /*004e*/ 	.short	0x00ff


	//----- nvinfo : EIATTR_EXIT_INSTR_OFFSETS
	.align		4
        /*0050*/ 	.byte	0x04, 0x1c
        /*0052*/ 	.short	(.L_19 - .L_18)


	//   ....[0]....
.L_18:
        /*0054*/ 	.word	0x000001a0


	//   ....[1]....
        /*0058*/ 	.word	0x000001c0


	//----- nvinfo : EIATTR_REQNTID
	.align		4
.L_19:
        /*005c*/ 	.byte	0x04, 0x10
        /*005e*/ 	.short	(.L_21 - .L_20)
.L_20:
        /*0060*/ 	.word	0x00000020
        /*0064*/ 	.word	0x00000001
        /*0068*/ 	.word	0x00000001


	//----- nvinfo : EIATTR_CBANK_PARAM_SIZE
	.align		4
.L_21:
        /*006c*/ 	.byte	0x03, 0x19
        /*006e*/ 	.short	0x001c


	//----- nvinfo : EIATTR_PARAM_CBANK
	.align		4
        /*0070*/ 	.byte	0x04, 0x0a
        /*0072*/ 	.short	(.L_23 - .L_22)
	.align		4
.L_22:
        /*0074*/ 	.word	index@(.nv.constant0.triton_poi_fused__native_batch_norm_legit_no_training_add_4)
        /*0078*/ 	.short	0x0210
        /*007a*/ 	.short	0x001c


	//----- nvinfo : EIATTR_SW_WAR
	.align		4
.L_23:
        /*007c*/ 	.byte	0x04, 0x36
        /*007e*/ 	.short	(.L_25 - .L_24)
.L_24:
        /*0080*/ 	.word	0x00000008
.L_25:


//--------------------- .nv.callgraph             --------------------------
	.section	.nv.callgraph,"",@"SHT_CUDA_CALLGRAPH"
	.align	4
	.sectionentsize	8
	.align		4
        /*0000*/ 	.word	0x00000000
	.align		4
        /*0004*/ 	.word	0xffffffff
	.align		4
        /*0008*/ 	.word	0x00000000
	.align		4
        /*000c*/ 	.word	0xfffffffe
	.align		4
        /*0010*/ 	.word	0x00000000
	.align		4
        /*0014*/ 	.word	0xfffffffd
	.align		4
        /*0018*/ 	.word	0x00000000
	.align		4
        /*001c*/ 	.word	0xfffffffc


//--------------------- .text.triton_poi_fused__native_batch_norm_legit_no_training_add_4 --------------------------
	.section	.text.triton_poi_fused__native_batch_norm_legit_no_training_add_4,"ax",@progbits
	.align	128
        .global         triton_poi_fused__native_batch_norm_legit_no_training_add_4
        .type           triton_poi_fused__native_batch_norm_legit_no_training_add_4,@function
        .size           triton_poi_fused__native_batch_norm_legit_no_training_add_4,(.L_x_1 - triton_poi_fused__native_batch_norm_legit_no_training_add_4)
        .other          triton_poi_fused__native_batch_norm_legit_no_training_add_4,@"STO_CUDA_ENTRY STV_DEFAULT"
triton_poi_fused__native_batch_norm_legit_no_training_add_4:
.text.triton_poi_fused__native_batch_norm_legit_no_training_add_4:
[----:B------:R-:W0:Y:S02]  /*0000*/  LDC R1, c[0x0][0x28] ;  /* 0x00000a00ff017b82 */ /* 0x000e240000000800 */
[----:B------:R-:W1:Y:S01]  /*0010*/  S2R R0, SR_TID.X ;  /* 0x0000000000007919 */ /* 0x000e620000002100 */
[----:B------:R-:W2:Y:S01]  /*0020*/  LDC.64 R4, c[0x0][0x218] ;  /* 0x00008600ff047b82 */ /* 0x000ea20000000a00 */
[----:B------:R-:W-:Y:S01]  /*0030*/  HFMA2.MMA R13, -RZ, RZ, 0, 0 ;  /* 0x00000000ff0d7435 */ /* 0x000fe200000001ff */
[----:B------:R-:W-:Y:S01]  /*0040*/  CS2R R10, SRZ ;  /* 0x00000000000a7805 */ /* 0x000fe2000001ff00 */
[----:B------:R-:W3:Y:S01]  /*0050*/  S2R R9, SR_CTAID.X ;  /* 0x0000000000097919 */ /* 0x000ee20000002500 */
[----:B------:R-:W-:-:S04]  /*0060*/  ULDC.64 UR4, c[0x0][0x208] ;  /* 0x0000820000047ab9 */ /* 0x000fc80000000a00 */
[----:B------:R-:W4:Y:S01]  /*0070*/  LDC.64 R2, c[0x0][0x210] ;  /* 0x00008400ff027b82 */ /* 0x000f220000000a00 */
[----:B-1----:R-:W-:Y:S01]  /*0080*/  IMAD.SHL.U32 R0, R0, 0x2, RZ ;  /* 0x0000000200007824 */ /* 0x002fe200078e00ff */
[----:B---3--:R-:W-:-:S04]  /*0090*/  SHF.R.S32.HI R6, RZ, 0x19, R9 ;  /* 0x00000019ff067819 */ /* 0x008fc80000011409 */
[----:B------:R-:W-:-:S05]  /*00a0*/  LOP3.LUT R0, R0, 0x3e, RZ, 0xc0, !PT ;  /* 0x0000003e00007812 */ /* 0x000fca00078ec0ff */
[----:B------:R-:W-:Y:S01]  /*00b0*/  IMAD R9, R9, 0x40, R0 ;  /* 0x0000004009097824 */ /* 0x000fe200078e0200 */
[----:B------:R-:W-:-:S03]  /*00c0*/  SGXT R0, R6, 0x1 ;  /* 0x000000010600781a */ /* 0x000fc60000000200 */
[C---:B----4-:R-:W-:Y:S01]  /*00d0*/  IMAD.WIDE R2, R9.reuse, 0x4, R2 ;  /* 0x0000000409027825 */ /* 0x050fe200078e0202 */
[----:B------:R-:W-:Y:S02]  /*00e0*/  LEA.HI R0, R0, R9, RZ, 0x2 ;  /* 0x0000000900007211 */ /* 0x000fe400078f10ff */
[----:B------:R-:W-:Y:S02]  /*00f0*/  ISETP.GE.AND P0, PT, R9, 0x40, PT ;  /* 0x000000400900780c */ /* 0x000fe40003f06270 */
[----:B------:R-:W-:Y:S01]  /*0100*/  SHF.R.S32.HI R7, RZ, 0x2, R0 ;  /* 0x00000002ff077819 */ /* 0x000fe20000011400 */
[----:B------:R-:W-:-:S04]  /*0110*/  IMAD.MOV.U32 R0, RZ, RZ, RZ ;  /* 0x000000ffff007224 */ /* 0x000fc800078e00ff */
[----:B--2---:R-:W-:Y:S02]  /*0120*/  IMAD.WIDE R4, R7, 0x4, R4 ;  /* 0x0000000407047825 */ /* 0x004fe400078e0204 */
[----:B------:R-:W1:Y:S04]  /*0130*/  LDC.64 R6, c[0x0][0x220] ;  /* 0x00008800ff067b82 */ /* 0x000e680000000a00 */
[----:B------:R-:W2:Y:S04]  /*0140*/  @!P0 LDG.E.64 R10, desc[UR4][R2.64] ;  /* 0x00000004020a8981 */ /* 0x000ea8000c1e1b00 */
[----:B------:R-:W2:Y:S04]  /*0150*/  @!P0 LDG.E.EL R13, desc[UR4][R4.64] ;  /* 0x00000004040d8981 */ /* 0x000ea8000c2e1900 */
[----:B------:R-:W3:Y:S01]  /*0160*/  @!P0 LDG.E.EL R0, desc[UR4][R4.64] ;  /* 0x0000000404008981 */ /* 0x000ee2000c2e1900 */
[----:B-1----:R-:W-:-:S04]  /*0170*/  IMAD.WIDE R6, R9, 0x4, R6 ;  /* 0x0000000409067825 */ /* 0x002fc800078e0206 */
[----:B--2---:R-:W-:Y:S01]  /*0180*/  FADD R10, R13, R10 ;  /* 0x0000000a0d0a7221 */ /* 0x004fe20000000000 */
[----:B---3--:R-:W-:Y:S01]  /*0190*/  FADD R11, R0, R11 ;  /* 0x0000000b000b7221 */ /* 0x008fe20000000000 */
[----:B------:R-:W-:Y:S06]  /*01a0*/  @P0 EXIT ;  /* 0x000000000000094d */ /* 0x000fec0003800000 */
[----:B------:R-:W-:Y:S01]  /*01b0*/  STG.E.64 desc[UR4][R6.64], R10 ;  /* 0x0000000a06007986 */ /* 0x000fe2000c101b04 */
[----:B------:R-:W-:Y:S05]  /*01c0*/  EXIT ;  /* 0x000000000000794d */ /* 0x000fea0003800000 */
.L_x_0:
[----:B------:R-:W-:-:S00]  /*01d0*/  BRA `(.L_x_0) ;  /* 0xfffffffc00fc7947 */ /* 0x000fc0000383ffff */
[----:B------:R-:W-:-:S00]  /*01e0*/  NOP ;  /* 0x0000000000007918 */ /* 0x000fc00000000000 */
        /* <DEDUP_REMOVED lines=9> */
.L_x_1:


//--------------------- .nv.constant0.triton_poi_fused__native_batch_norm_legit_no_training_add_4 --------------------------
	.section	.nv.constant0.triton_poi_fused__native_batch_norm_legit_no_training_add_4,"a",@progbits
	.sectionflags	@""
	.align	4
.nv.constant0.triton_poi_fused__native_batch_norm_legit_no_training_add_4:
	.zero		556
